//
// Generated by NVIDIA NVVM Compiler
//
// Compiler Build ID: CL-36424714
// Cuda compilation tools, release 13.0, V13.0.88
// Based on NVVM 20.0.0
//

.version 9.0
.target sm_100
.address_size 64

	// .globl	_Z9MatrixMulPiS_S_i

.visible .entry _Z9MatrixMulPiS_S_i(
	.param .u64 .ptr .align 1 _Z9MatrixMulPiS_S_i_param_0,
	.param .u64 .ptr .align 1 _Z9MatrixMulPiS_S_i_param_1,
	.param .u64 .ptr .align 1 _Z9MatrixMulPiS_S_i_param_2,
	.param .u32 _Z9MatrixMulPiS_S_i_param_3
)
{
	.reg .pred 	%p<10>;
	.reg .b32 	%r<105>;
	.reg .b64 	%rd<67>;

	ld.param.u64 	%rd14, [_Z9MatrixMulPiS_S_i_param_0];
	ld.param.u64 	%rd15, [_Z9MatrixMulPiS_S_i_param_1];
	ld.param.u32 	%r29, [_Z9MatrixMulPiS_S_i_param_3];
	cvta.to.global.u64 	%rd1, %rd15;
	cvta.to.global.u64 	%rd2, %rd14;
	mov.u32 	%r31, %ctaid.x;
	mov.u32 	%r32, %ctaid.y;
	mov.u32 	%r33, %tid.x;
	mov.u32 	%r34, %tid.y;
	mov.u32 	%r35, %ntid.y;
	mad.lo.s32 	%r1, %r32, %r35, %r34;
	mov.u32 	%r36, %ntid.x;
	mad.lo.s32 	%r2, %r31, %r36, %r33;
	setp.lt.s32 	%p1, %r29, 1;
	mov.b32 	%r104, 0;
	@%p1 bra 	$L__BB0_12;
	mul.lo.s32 	%r3, %r29, %r1;
	and.b32  	%r4, %r29, 7;
	setp.lt.u32 	%p2, %r29, 8;
	mov.b32 	%r99, 0;
	mov.u32 	%r104, %r99;
	@%p2 bra 	$L__BB0_4;
	and.b32  	%r99, %r29, 2147483640;
	neg.s32 	%r93, %r99;
	mul.wide.u32 	%rd16, %r29, 4;
	add.s64 	%rd3, %rd1, %rd16;
	mul.wide.u32 	%rd17, %r29, 8;
	add.s64 	%rd4, %rd1, %rd17;
	mul.wide.u32 	%rd18, %r29, 12;
	add.s64 	%rd5, %rd1, %rd18;
	mul.wide.u32 	%rd19, %r29, 16;
	add.s64 	%rd6, %rd1, %rd19;
	mul.wide.u32 	%rd20, %r29, 20;
	add.s64 	%rd7, %rd1, %rd20;
	mul.wide.u32 	%rd21, %r29, 24;
	add.s64 	%rd8, %rd1, %rd21;
	mul.wide.u32 	%rd22, %r29, 28;
	add.s64 	%rd9, %rd1, %rd22;
	mul.wide.u32 	%rd23, %r3, 4;
	add.s64 	%rd24, %rd23, %rd2;
	add.s64 	%rd66, %rd24, 16;
	mov.b32 	%r104, 0;
	mov.u32 	%r92, %r2;
$L__BB0_3:
	.pragma "nounroll";
	mul.wide.s32 	%rd25, %r92, 4;
	add.s64 	%rd26, %rd3, %rd25;
	add.s64 	%rd27, %rd4, %rd25;
	add.s64 	%rd28, %rd5, %rd25;
	add.s64 	%rd29, %rd6, %rd25;
	add.s64 	%rd30, %rd7, %rd25;
	add.s64 	%rd31, %rd8, %rd25;
	add.s64 	%rd32, %rd9, %rd25;
	add.s64 	%rd33, %rd1, %rd25;
	ld.global.u32 	%r40, [%rd66+-16];
	ld.global.u32 	%r41, [%rd33];
	mad.lo.s32 	%r42, %r41, %r40, %r104;
	ld.global.u32 	%r43, [%rd66+-12];
	ld.global.u32 	%r44, [%rd26];
	mad.lo.s32 	%r45, %r44, %r43, %r42;
	ld.global.u32 	%r46, [%rd66+-8];
	ld.global.u32 	%r47, [%rd27];
	mad.lo.s32 	%r48, %r47, %r46, %r45;
	ld.global.u32 	%r49, [%rd66+-4];
	ld.global.u32 	%r50, [%rd28];
	mad.lo.s32 	%r51, %r50, %r49, %r48;
	ld.global.u32 	%r52, [%rd66];
	ld.global.u32 	%r53, [%rd29];
	mad.lo.s32 	%r54, %r53, %r52, %r51;
	ld.global.u32 	%r55, [%rd66+4];
	ld.global.u32 	%r56, [%rd30];
	mad.lo.s32 	%r57, %r56, %r55, %r54;
	ld.global.u32 	%r58, [%rd66+8];
	ld.global.u32 	%r59, [%rd31];
	mad.lo.s32 	%r60, %r59, %r58, %r57;
	ld.global.u32 	%r61, [%rd66+12];
	ld.global.u32 	%r62, [%rd32];
	mad.lo.s32 	%r104, %r62, %r61, %r60;
	add.s32 	%r93, %r93, 8;
	shl.b32 	%r63, %r29, 3;
	add.s32 	%r92, %r92, %r63;
	add.s64 	%rd66, %rd66, 32;
	setp.ne.s32 	%p3, %r93, 0;
	@%p3 bra 	$L__BB0_3;
$L__BB0_4:
	setp.eq.s32 	%p4, %r4, 0;
	@%p4 bra 	$L__BB0_12;
	and.b32  	%r16, %r29, 3;
	setp.lt.u32 	%p5, %r4, 4;
	@%p5 bra 	$L__BB0_7;
	add.s32 	%r65, %r99, %r3;
	mul.wide.u32 	%rd34, %r65, 4;
	add.s64 	%rd35, %rd2, %rd34;
	ld.global.u32 	%r66, [%rd35];
	mad.lo.s32 	%r67, %r99, %r29, %r2;
	mul.wide.s32 	%rd36, %r67, 4;
	add.s64 	%rd37, %rd1, %rd36;
	ld.global.u32 	%r68, [%rd37];
	mad.lo.s32 	%r69, %r68, %r66, %r104;
	cvt.u64.u32 	%rd38, %r3;
	cvt.u64.u32 	%rd39, %r99;
	add.s64 	%rd40, %rd39, %rd38;
	shl.b64 	%rd41, %rd40, 2;
	add.s64 	%rd42, %rd2, %rd41;
	ld.global.u32 	%r70, [%rd42+4];
	mul.wide.u32 	%rd43, %r29, 4;
	add.s64 	%rd44, %rd37, %rd43;
	ld.global.u32 	%r71, [%rd44];
	mad.lo.s32 	%r72, %r71, %r70, %r69;
	ld.global.u32 	%r73, [%rd42+8];
	add.s64 	%rd45, %rd44, %rd43;
	ld.global.u32 	%r74, [%rd45];
	mad.lo.s32 	%r75, %r74, %r73, %r72;
	ld.global.u32 	%r76, [%rd42+12];
	add.s64 	%rd46, %rd45, %rd43;
	ld.global.u32 	%r77, [%rd46];
	mad.lo.s32 	%r104, %r77, %r76, %r75;
	add.s32 	%r99, %r99, 4;
$L__BB0_7:
	setp.eq.s32 	%p6, %r16, 0;
	@%p6 bra 	$L__BB0_12;
	setp.eq.s32 	%p7, %r16, 1;
	@%p7 bra 	$L__BB0_10;
	add.s32 	%r79, %r99, %r3;
	mul.wide.u32 	%rd47, %r79, 4;
	add.s64 	%rd48, %rd2, %rd47;
	ld.global.u32 	%r80, [%rd48];
	mad.lo.s32 	%r81, %r99, %r29, %r2;
	mul.wide.s32 	%rd49, %r81, 4;
	add.s64 	%rd50, %rd1, %rd49;
	ld.global.u32 	%r82, [%rd50];
	mad.lo.s32 	%r83, %r82, %r80, %r104;
	cvt.u64.u32 	%rd51, %r3;
	cvt.u64.u32 	%rd52, %r99;
	add.s64 	%rd53, %rd52, %rd51;
	shl.b64 	%rd54, %rd53, 2;
	add.s64 	%rd55, %rd2, %rd54;
	ld.global.u32 	%r84, [%rd55+4];
	mul.wide.u32 	%rd56, %r29, 4;
	add.s64 	%rd57, %rd50, %rd56;
	ld.global.u32 	%r85, [%rd57];
	mad.lo.s32 	%r104, %r85, %r84, %r83;
	add.s32 	%r99, %r99, 2;
$L__BB0_10:
	and.b32  	%r86, %r29, 1;
	setp.eq.b32 	%p8, %r86, 1;
	not.pred 	%p9, %p8;
	@%p9 bra 	$L__BB0_12;
	add.s32 	%r87, %r99, %r3;
	mul.wide.u32 	%rd58, %r87, 4;
	add.s64 	%rd59, %rd2, %rd58;
	ld.global.u32 	%r88, [%rd59];
	mad.lo.s32 	%r89, %r99, %r29, %r2;
	mul.wide.s32 	%rd60, %r89, 4;
	add.s64 	%rd61, %rd1, %rd60;
	ld.global.u32 	%r90, [%rd61];
	mad.lo.s32 	%r104, %r90, %r88, %r104;
$L__BB0_12:
	ld.param.u64 	%rd65, [_Z9MatrixMulPiS_S_i_param_2];
	cvta.to.global.u64 	%rd62, %rd65;
	mad.lo.s32 	%r91, %r29, %r1, %r2;
	mul.wide.s32 	%rd63, %r91, 4;
	add.s64 	%rd64, %rd62, %rd63;
	st.global.u32 	[%rd64], %r104;
	ret;

}


// ===== COMPILED SASS (sm_100) =====

	.target	sm_100

	.elftype	@"ET_EXEC"


//--------------------- .note.nv.tkinfo           --------------------------
	.section	.note.nv.tkinfo,"",@"SHT_NOTE"
	.sectionflags	@"SHF_NOTE_NV_TKINFO"
	.tkinfo
        /*0018*/ 	.word	0x00000002
        /*0030*/ 	.string	""
        /*0030*/ 	.string	"ptxas"
        /*0030*/ 	.string	"Cuda compilation tools, release 13.0, V13.0.88"
        /*0030*/ 	.string	"Build cuda_13.0.r13.0/compiler.36424714_0"
        /*0030*/ 	.string	"-arch sm_100 -m 64 "



//--------------------- .note.nv.cuinfo           --------------------------
	.section	.note.nv.cuinfo,"",@"SHT_NOTE"
	.sectionflags	@"SHF_NOTE_NV_CUINFO"
        /*0018*/ 	.short	0x0002
        /*001a*/ 	.short	0x0064
        /*001c*/ 	.short	0x0082
	.zero		2


//--------------------- .nv.info                  --------------------------
	.section	.nv.info,"",@"SHT_CUDA_INFO"
	.align	4


	//----- nvinfo : EIATTR_REGCOUNT
	.align		4
        /*0000*/ 	.byte	0x04, 0x2f
        /*0002*/ 	.short	(.L_1 - .L_0)
	.align		4
.L_0:
        /*0004*/ 	.word	index@(_Z9MatrixMulPiS_S_i)
        /*0008*/ 	.word	0x0000001e


	//----- nvinfo : EIATTR_FRAME_SIZE
	.align		4
.L_1:
        /*000c*/ 	.byte	0x04, 0x11
        /*000e*/ 	.short	(.L_3 - .L_2)
	.align		4
.L_2:
        /*0010*/ 	.word	index@(_Z9MatrixMulPiS_S_i)
        /*0014*/ 	.word	0x00000000


	//----- nvinfo : EIATTR_MIN_STACK_SIZE
	.align		4
.L_3:
        /*0018*/ 	.byte	0x04, 0x12
        /*001a*/ 	.short	(.L_5 - .L_4)
	.align		4
.L_4:
        /*001c*/ 	.word	index@(_Z9MatrixMulPiS_S_i)
        /*0020*/ 	.word	0x00000000
.L_5:


//--------------------- .nv.compat                --------------------------
	.section	.nv.compat,"",@"SHT_CUDA_COMPAT_INFO"
	.align	4
        /*0000*/ 	.byte	0x02, 0x09, 0x00, 0x00, 0x02, 0x02, 0x01, 0x00, 0x02, 0x05, 0x05, 0x00, 0x03, 0x07, 0x01, 0x01
        /*0010*/ 	.byte	0x02, 0x03, 0x00, 0x00, 0x02, 0x06, 0x01, 0x00, 0x04, 0x0b, 0x08, 0x00, 0x09, 0x00, 0x00, 0x00
        /*0020*/ 	.byte	0x00, 0x00, 0x00, 0x00


//--------------------- .nv.info._Z9MatrixMulPiS_S_i --------------------------
	.section	.nv.info._Z9MatrixMulPiS_S_i,"",@"SHT_CUDA_INFO"
	.sectionflags	@""
	.align	4


	//----- nvinfo : EIATTR_CUDA_API_VERSION
	.align		4
        /*0000*/ 	.byte	0x04, 0x37
        /*0002*/ 	.short	(.L_7 - .L_6)
.L_6:
        /*0004*/ 	.word	0x00000082


	//----- nvinfo : EIATTR_KPARAM_INFO
	.align		4
.L_7:
        /*0008*/ 	.byte	0x04, 0x17
        /*000a*/ 	.short	(.L_9 - .L_8)
.L_8:
        /*000c*/ 	.word	0x00000000
        /*0010*/ 	.short	0x0003
        /*0012*/ 	.short	0x0018
        /*0014*/ 	.byte	0x00, 0xf0, 0x11, 0x00


	//----- nvinfo : EIATTR_KPARAM_INFO
	.align		4
.L_9:
        /*0018*/ 	.byte	0x04, 0x17
        /*001a*/ 	.short	(.L_11 - .L_10)
.L_10:
        /*001c*/ 	.word	0x00000000
        /*0020*/ 	.short	0x0002
        /*0022*/ 	.short	0x0010
        /*0024*/ 	.byte	0x00, 0xf5, 0x21, 0x00


	//----- nvinfo : EIATTR_KPARAM_INFO
	.align		4
.L_11:
        /*0028*/ 	.byte	0x04, 0x17
        /*002a*/ 	.short	(.L_13 - .L_12)
.L_12:
        /*002c*/ 	.word	0x00000000
        /*0030*/ 	.short	0x0001
        /*0032*/ 	.short	0x0008
        /*0034*/ 	.byte	0x00, 0xf5, 0x21, 0x00


	//----- nvinfo : EIATTR_KPARAM_INFO
	.align		4
.L_13:
        /*0038*/ 	.byte	0x04, 0x17
        /*003a*/ 	.short	(.L_15 - .L_14)
.L_14:
        /*003c*/ 	.word	0x00000000
        /*0040*/ 	.short	0x0000
        /*0042*/ 	.short	0x0000
        /*0044*/ 	.byte	0x00, 0xf5, 0x21, 0x00


	//----- nvinfo : EIATTR_SPARSE_MMA_MASK
	.align		4
.L_15:
        /*0048*/ 	.byte	0x03, 0x50
        /*004a*/ 	.short	0x0000


	//----- nvinfo : EIATTR_MAXREG_COUNT
	.align		4
        /*004c*/ 	.byte	0x03, 0x1b
        /*004e*/ 	.short	0x00ff


	//----- nvinfo : EIATTR_MERCURY_ISA_VERSION
	.align		4
        /*0050*/ 	.byte	0x03, 0x5f
        /*0052*/ 	.short	0x0101


	//----- nvinfo : EIATTR_VRC_CTA_INIT_COUNT
	.align		4
        /*0054*/ 	.byte	0x02, 0x4a
	.zero		1
	.zero		1


	//----- nvinfo : EIATTR_EXIT_INSTR_OFFSETS
	.align		4
        /*0058*/ 	.byte	0x04, 0x1c
        /*005a*/ 	.short	(.L_17 - .L_16)


	//   ....[0]....
.L_16:
        /*005c*/ 	.word	0x00000ab0


	//----- nvinfo : EIATTR_CBANK_PARAM_SIZE
	.align		4
.L_17:
        /*0060*/ 	.byte	0x03, 0x19
        /*0062*/ 	.short	0x001c


	//----- nvinfo : EIATTR_PARAM_CBANK
	.align		4
        /*0064*/ 	.byte	0x04, 0x0a
        /*0066*/ 	.short	(.L_19 - .L_18)
	.align		4
.L_18:
        /*0068*/ 	.word	index@(.nv.constant0._Z9MatrixMulPiS_S_i)
        /*006c*/ 	.short	0x0380
        /*006e*/ 	.short	0x001c


	//----- nvinfo : EIATTR_SW_WAR
	.align		4
.L_19:
        /*0070*/ 	.byte	0x04, 0x36
        /*0072*/ 	.short	(.L_21 - .L_20)
.L_20:
        /*0074*/ 	.word	0x00000008
.L_21:


//--------------------- .nv.callgraph             --------------------------
	.section	.nv.callgraph,"",@"SHT_CUDA_CALLGRAPH"
	.align	4
	.sectionentsize	8
	.align		4
        /*0000*/ 	.word	0x00000000
	.align		4
        /*0004*/ 	.word	0xffffffff
	.align		4
        /*0008*/ 	.word	0x00000000
	.align		4
        /*000c*/ 	.word	0xfffffffe
	.align		4
        /*0010*/ 	.word	0x00000000
	.align		4
        /*0014*/ 	.word	0xfffffffd
	.align		4
        /*0018*/ 	.word	0x00000000
	.align		4
        /*001c*/ 	.word	0xfffffffc


//--------------------- .text._Z9MatrixMulPiS_S_i --------------------------
	.section	.text._Z9MatrixMulPiS_S_i,"ax",@progbits
	.align	128
        .global         _Z9MatrixMulPiS_S_i
        .type           _Z9MatrixMulPiS_S_i,@function
        .size           _Z9MatrixMulPiS_S_i,(.L_x_5 - _Z9MatrixMulPiS_S_i)
        .other          _Z9MatrixMulPiS_S_i,@"STO_CUDA_ENTRY STV_DEFAULT"
_Z9MatrixMulPiS_S_i:
.text._Z9MatrixMulPiS_S_i:
[----:B------:R-:W-:Y:S01]  /*0000*/  LDC R1, c[0x0][0x37c] ;  /* 0x0000df00ff017b82 */ /* 0x000fe20000000800 */
[----:B------:R-:W0:Y:S01]  /*0010*/  S2R R0, SR_TID.Y ;  /* 0x0000000000007919 */ /* 0x000e220000002200 */
[----:B------:R-:W1:Y:S06]  /*0020*/  LDCU UR18, c[0x0][0x398] ;  /* 0x00007300ff1277ac */ /* 0x000e6c0008000800 */
[----:B------:R-:W0:Y:S01]  /*0030*/  LDC R3, c[0x0][0x364] ;  /* 0x0000d900ff037b82 */ /* 0x000e220000000800 */
[----:B------:R-:W-:Y:S01]  /*0040*/  HFMA2 R12, -RZ, RZ, 0, 0 ;  /* 0x00000000ff0c7431 */ /* 0x000fe200000001ff */
[----:B------:R-:W2:Y:S01]  /*0050*/  S2R R13, SR_TID.X ;  /* 0x00000000000d7919 */ /* 0x000ea20000002100 */
[----:B------:R-:W3:Y:S05]  /*0060*/  LDCU.64 UR16, c[0x0][0x358] ;  /* 0x00006b00ff1077ac */ /* 0x000eea0008000a00 */
[----:B------:R-:W-:Y:S08]  /*0070*/  S2UR UR4, SR_CTAID.X ;  /* 0x00000000000479c3 */ /* 0x000ff00000002500 */
[----:B------:R-:W0:Y:S01]  /*0080*/  S2UR UR5, SR_CTAID.Y ;  /* 0x00000000000579c3 */ /* 0x000e220000002600 */
[----:B-1----:R-:W-:-:S07]  /*0090*/  UISETP.GE.AND UP0, UPT, UR18, 0x1, UPT ;  /* 0x000000011200788c */ /* 0x002fce000bf06270 */
[----:B------:R-:W2:Y:S01]  /*00a0*/  LDC R2, c[0x0][0x360] ;  /* 0x0000d800ff027b82 */ /* 0x000ea20000000800 */
[----:B0-----:R-:W-:Y:S02]  /*00b0*/  IMAD R0, R3, UR5, R0 ;  /* 0x0000000503007c24 */ /* 0x001fe4000f8e0200 */
[----:B--2---:R-:W-:Y:S01]  /*00c0*/  IMAD R13, R2, UR4, R13 ;  /* 0x00000004020d7c24 */ /* 0x004fe2000f8e020d */
[----:B---3--:R-:W-:Y:S06]  /*00d0*/  BRA.U !UP0, `(.L_x_0) ;  /* 0x0000000908647547 */ /* 0x008fec000b800000 */
[----:B------:R-:W-:Y:S02]  /*00e0*/  UISETP.GE.U32.AND UP1, UPT, UR18, 0x8, UPT ;  /* 0x000000081200788c */ /* 0x000fe4000bf26070 */
[----:B------:R-:W-:Y:S01]  /*00f0*/  IMAD R5, R0, UR18, RZ ;  /* 0x0000001200057c24 */ /* 0x000fe2000f8e02ff */
[----:B------:R-:W-:Y:S01]  /*0100*/  ULOP3.LUT UR19, UR18, 0x7, URZ, 0xc0, !UPT ;  /* 0x0000000712137892 */ /* 0x000fe2000f8ec0ff */
[----:B------:R-:W-:Y:S01]  /*0110*/  MOV R12, RZ ;  /* 0x000000ff000c7202 */ /* 0x000fe20000000f00 */
[----:B------:R-:W-:Y:S02]  /*0120*/  UMOV UR4, URZ ;  /* 0x000000ff00047c82 */ /* 0x000fe40008000000 */
[----:B------:R-:W-:Y:S02]  /*0130*/  UISETP.NE.AND UP0, UPT, UR19, URZ, UPT ;  /* 0x000000ff1300728c */ /* 0x000fe4000bf05270 */
[----:B------:R-:W-:Y:S09]  /*0140*/  BRA.U !UP1, `(.L_x_1) ;  /* 0x0000000509087547 */ /* 0x000ff2000b800000 */
[----:B------:R-:W0:Y:S01]  /*0150*/  LDCU.128 UR20, c[0x0][0x380] ;  /* 0x00007000ff1477ac */ /* 0x000e220008000c00 */
[----:B------:R-:W-:Y:S02]  /*0160*/  MOV R12, RZ ;  /* 0x000000ff000c7202 */ /* 0x000fe40000000f00 */
[----:B------:R-:W-:Y:S01]  /*0170*/  MOV R14, R13 ;  /* 0x0000000d000e7202 */ /* 0x000fe20000000f00 */
[----:B------:R-:W-:-:S04]  /*0180*/  ULOP3.LUT UR4, UR18, 0x7ffffff8, URZ, 0xc0, !UPT ;  /* 0x7ffffff812047892 */ /* 0x000fc8000f8ec0ff */
[----:B------:R-:W-:Y:S01]  /*0190*/  UIADD3 UR5, UPT, UPT, -UR4, URZ, URZ ;  /* 0x000000ff04057290 */ /* 0x000fe2000fffe1ff */
[----:B0-----:R-:W-:Y:S01]  /*01a0*/  MOV R2, UR20 ;  /* 0x0000001400027c02 */ /* 0x001fe20008000f00 */
[----:B------:R-:W-:Y:S01]  /*01b0*/  UIMAD.WIDE.U32 UR6, UR18, 0xc, UR22 ;  /* 0x0000000c120678a5 */ /* 0x000fe2000f8e0016 */
[----:B------:R-:W-:Y:S01]  /*01c0*/  MOV R3, UR21 ;  /* 0x0000001500037c02 */ /* 0x000fe20008000f00 */
[----:B------:R-:W-:Y:S02]  /*01d0*/  UIMAD.WIDE.U32 UR8, UR18, 0x10, UR22 ;  /* 0x00000010120878a5 */ /* 0x000fe4000f8e0016 */
[----:B------:R-:W-:Y:S01]  /*01e0*/  UIMAD.WIDE.U32 UR10, UR18, 0x14, UR22 ;  /* 0x00000014120a78a5 */ /* 0x000fe2000f8e0016 */
[----:B------:R-:W-:Y:S01]  /*01f0*/  IMAD.WIDE.U32 R2, R5, 0x4, R2 ;  /* 0x0000000405027825 */ /* 0x000fe200078e0002 */
[----:B------:R-:W-:Y:S02]  /*0200*/  UIMAD.WIDE.U32 UR12, UR18, 0x18, UR22 ;  /* 0x00000018120c78a5 */ /* 0x000fe4000f8e0016 */
[----:B------:R-:W-:Y:S01]  /*0210*/  UIMAD.WIDE.U32 UR14, UR18, 0x1c, UR22 ;  /* 0x0000001c120e78a5 */ /* 0x000fe2000f8e0016 */
[----:B------:R-:W-:-:S04]  /*0220*/  IADD3 R2, P0, PT, R2, 0x10, RZ ;  /* 0x0000001002027810 */ /* 0x000fc80007f1e0ff */
[----:B------:R-:W-:-:S09]  /*0230*/  IADD3.X R3, PT, PT, RZ, R3, RZ, P0, !PT ;  /* 0x00000003ff037210 */ /* 0x000fd200007fe4ff */
.L_x_2:
[----:B------:R-:W-:Y:S01]  /*0240*/  HFMA2 R23, -RZ, RZ, 0, 2.384185791015625e-07 ;  /* 0x00000004ff177431 */ /* 0x000fe200000001ff */
[----:B------:R-:W-:Y:S01]  /*0250*/  UIMAD.WIDE.U32 UR24, UR18, 0x4, UR22 ;  /* 0x00000004121878a5 */ /* 0x000fe2000f8e0016 */
[----:B------:R-:W2:Y:S01]  /*0260*/  LDG.E R21, desc[UR16][R2.64+-0x10] ;  /* 0xfffff01002157981 */ /* 0x000ea2000c1e1900 */
[----:B------:R-:W-:Y:S01]  /*0270*/  UIMAD.WIDE.U32 UR20, UR18, 0x8, UR22 ;  /* 0x00000008121478a5 */ /* 0x000fe2000f8e0016 */
[----:B------:R-:W-:Y:S02]  /*0280*/  IMAD.MOV.U32 R11, RZ, RZ, 0x4 ;  /* 0x00000004ff0b7424 */ /* 0x000fe400078e00ff */
[----:B------:R-:W-:Y:S01]  /*0290*/  HFMA2 R7, -RZ, RZ, 0, 2.384185791015625e-07 ;  /* 0x00000004ff077431 */ /* 0x000fe200000001ff */
[----:B------:R-:W3:Y:S01]  /*02a0*/  LDG.E R19, desc[UR16][R2.64+-0xc] ;  /* 0xfffff41002137981 */ /* 0x000ee2000c1e1900 */
[----:B------:R-:W-:Y:S02]  /*02b0*/  MOV R8, UR24 ;  /* 0x0000001800087c02 */ /* 0x000fe40008000f00 */
[----:B------:R-:W-:Y:S01]  /*02c0*/  MOV R9, UR25 ;  /* 0x0000001900097c02 */ /* 0x000fe20008000f00 */
[C---:B------:R-:W-:Y:S01]  /*02d0*/  IMAD.WIDE R22, R14.reuse, R23, UR22 ;  /* 0x000000160e167e25 */ /* 0x040fe2000f8e0217 */
[----:B------:R-:W-:Y:S01]  /*02e0*/  MOV R24, UR20 ;  /* 0x0000001400187c02 */ /* 0x000fe20008000f00 */
[----:B------:R-:W4:Y:S01]  /*02f0*/  LDG.E R17, desc[UR16][R2.64+-0x8] ;  /* 0xfffff81002117981 */ /* 0x000f22000c1e1900 */
[----:B------:R-:W-:Y:S01]  /*0300*/  MOV R25, UR21 ;  /* 0x0000001500197c02 */ /* 0x000fe20008000f00 */
[----:B------:R-:W-:-:S02]  /*0310*/  IMAD.WIDE R8, R14, 0x4, R8 ;  /* 0x000000040e087825 */ /* 0x000fc400078e0208 */
[----:B------:R-:W2:Y:S02]  /*0320*/  LDG.E R22, desc[UR16][R22.64] ;  /* 0x0000001016167981 */ /* 0x000ea4000c1e1900 */
[C---:B------:R-:W-:Y:S01]  /*0330*/  IMAD.WIDE R24, R14.reuse, 0x4, R24 ;  /* 0x000000040e187825 */ /* 0x040fe200078e0218 */
[----:B------:R-:W-:Y:S01]  /*0340*/  MOV R5, 0x4 ;  /* 0x0000000400057802 */ /* 0x000fe20000000f00 */
[----:B------:R0:W3:Y:S02]  /*0350*/  LDG.E R20, desc[UR16][R8.64] ;  /* 0x0000001008147981 */ /* 0x0000e4000c1e1900 */
[C---:B------:R-:W-:Y:S02]  /*0360*/  IMAD.WIDE R10, R14.reuse, R11, UR6 ;  /* 0x000000060e0a7e25 */ /* 0x040fe4000f8e020b */
[----:B------:R-:W4:Y:S02]  /*0370*/  LDG.E R18, desc[UR16][R24.64] ;  /* 0x0000001018127981 */ /* 0x000f24000c1e1900 */
[----:B------:R-:W-:-:S04]  /*0380*/  IMAD.WIDE R4, R14, R5, UR8 ;  /* 0x000000080e047e25 */ /* 0x000fc8000f8e0205 */
[----:B------:R-:W-:Y:S01]  /*0390*/  HFMA2 R27, -RZ, RZ, 0, 2.384185791015625e-07 ;  /* 0x00000004ff1b7431 */ /* 0x000fe200000001ff */
[----:B------:R1:W5:Y:S01]  /*03a0*/  LDG.E R16, desc[UR16][R10.64] ;  /* 0x000000100a107981 */ /* 0x000362000c1e1900 */
[----:B0-----:R-:W-:-:S03]  /*03b0*/  MOV R9, 0x4 ;  /* 0x0000000400097802 */ /* 0x001fc60000000f00 */
[----:B------:R-:W5:Y:S01]  /*03c0*/  LDG.E R15, desc[UR16][R2.64+-0x4] ;  /* 0xfffffc10020f7981 */ /* 0x000f62000c1e1900 */
[----:B------:R-:W-:-:S03]  /*03d0*/  IMAD.WIDE R6, R14, R7, UR10 ;  /* 0x0000000a0e067e25 */ /* 0x000fc6000f8e0207 */
[----:B------:R0:W5:Y:S01]  /*03e0*/  LDG.E R4, desc[UR16][R4.64] ;  /* 0x0000001004047981 */ /* 0x000162000c1e1900 */
[----:B------:R-:W-:-:S03]  /*03f0*/  IMAD.WIDE R8, R14, R9, UR12 ;  /* 0x0000000c0e087e25 */ /* 0x000fc6000f8e0209 */
[----:B------:R-:W5:Y:S01]  /*0400*/  LDG.E R23, desc[UR16][R2.64] ;  /* 0x0000001002177981 */ /* 0x000f62000c1e1900 */
[----:B-1----:R-:W-:-:S03]  /*0410*/  IMAD.WIDE R10, R14, R27, UR14 ;  /* 0x0000000e0e0a7e25 */ /* 0x002fc6000f8e021b */
[----:B------:R-:W5:Y:S04]  /*0420*/  LDG.E R7, desc[UR16][R6.64] ;  /* 0x0000001006077981 */ /* 0x000f68000c1e1900 */
[----:B------:R-:W5:Y:S04]  /*0430*/  LDG.E R24, desc[UR16][R2.64+0x4] ;  /* 0x0000041002187981 */ /* 0x000f68000c1e1900 */
[----:B------:R-:W5:Y:S04]  /*0440*/  LDG.E R8, desc[UR16][R8.64] ;  /* 0x0000001008087981 */ /* 0x000f68000c1e1900 */
[----:B------:R-:W5:Y:S04]  /*0450*/  LDG.E R25, desc[UR16][R2.64+0x8] ;  /* 0x0000081002197981 */ /* 0x000f68000c1e1900 */
[----:B------:R-:W5:Y:S04]  /*0460*/  LDG.E R10, desc[UR16][R10.64] ;  /* 0x000000100a0a7981 */ /* 0x000f68000c1e1900 */
[----:B------:R1:W5:Y:S01]  /*0470*/  LDG.E R27, desc[UR16][R2.64+0xc] ;  /* 0x00000c10021b7981 */ /* 0x000362000c1e1900 */
[----:B------:R-:W-:-:S04]  /*0480*/  UIADD3 UR5, UPT, UPT, UR5, 0x8, URZ ;  /* 0x0000000805057890 */ /* 0x000fc8000fffe0ff */
[----:B------:R-:W-:Y:S01]  /*0490*/  UISETP.NE.AND UP1, UPT, UR5, URZ, UPT ;  /* 0x000000ff0500728c */ /* 0x000fe2000bf25270 */
[----:B0-----:R-:W-:Y:S02]  /*04a0*/  MOV R5, UR18 ;  /* 0x0000001200057c02 */ /* 0x001fe40008000f00 */
[----:B-1----:R-:W-:Y:S02]  /*04b0*/  IADD3 R2, P0, PT, R2, 0x20, RZ ;  /* 0x0000002002027810 */ /* 0x002fe40007f1e0ff */
[----:B------:R-:W-:Y:S02]  /*04c0*/  LEA R14, R5, R14, 0x3 ;  /* 0x0000000e050e7211 */ /* 0x000fe400078e18ff */
[----:B------:R-:W-:Y:S01]  /*04d0*/  IADD3.X R3, PT, PT, RZ, R3, RZ, P0, !PT ;  /* 0x00000003ff037210 */ /* 0x000fe200007fe4ff */
[----:B--2---:R-:W-:-:S04]  /*04e0*/  IMAD R21, R21, R22, R12 ;  /* 0x0000001615157224 */ /* 0x004fc800078e020c */
[----:B---3--:R-:W-:-:S04]  /*04f0*/  IMAD R19, R19, R20, R21 ;  /* 0x0000001413137224 */ /* 0x008fc800078e0215 */
[----:B----4-:R-:W-:-:S04]  /*0500*/  IMAD R17, R17, R18, R19 ;  /* 0x0000001211117224 */ /* 0x010fc800078e0213 */
[----:B-----5:R-:W-:-:S04]  /*0510*/  IMAD R15, R15, R16, R17 ;  /* 0x000000100f0f7224 */ /* 0x020fc800078e0211 */
[----:B------:R-:W-:-:S04]  /*0520*/  IMAD R4, R23, R4, R15 ;  /* 0x0000000417047224 */ /* 0x000fc800078e020f */
[----:B------:R-:W-:-:S04]  /*0530*/  IMAD R4, R24, R7, R4 ;  /* 0x0000000718047224 */ /* 0x000fc800078e0204 */
[----:B------:R-:W-:-:S04]  /*0540*/  IMAD R4, R25, R8, R4 ;  /* 0x0000000819047224 */ /* 0x000fc800078e0204 */
[----:B------:R-:W-:Y:S01]  /*0550*/  IMAD R12, R27, R10, R4 ;  /* 0x0000000a1b0c7224 */ /* 0x000fe200078e0204 */
[----:B------:R-:W-:Y:S06]  /*0560*/  BRA.U UP1, `(.L_x_2) ;  /* 0xfffffffd01347547 */ /* 0x000fec000b83ffff */
.L_x_1:
[----:B------:R-:W-:Y:S05]  /*0570*/  BRA.U !UP0, `(.L_x_0) ;  /* 0x00000005083c7547 */ /* 0x000fea000b800000 */
[----:B------:R-:W-:Y:S01]  /*0580*/  UISETP.GE.U32.AND UP0, UPT, UR19, 0x4, UPT ;  /* 0x000000041300788c */ /* 0x000fe2000bf06070 */
[----:B------:R-:W-:Y:S01]  /*0590*/  IMAD R2, R0, UR18, RZ ;  /* 0x0000001200027c24 */ /* 0x000fe2000f8e02ff */
[----:B------:R-:W-:-:S04]  /*05a0*/  ULOP3.LUT UR5, UR18, 0x3, URZ, 0xc0, !UPT ;  /* 0x0000000312057892 */ /* 0x000fc8000f8ec0ff */
[----:B------:R-:W-:-:S03]  /*05b0*/  UISETP.NE.AND UP1, UPT, UR5, URZ, UPT ;  /* 0x000000ff0500728c */ /* 0x000fc6000bf25270 */
[----:B------:R-:W-:Y:S08]  /*05c0*/  BRA.U !UP0, `(.L_x_3) ;  /* 0x00000001087c7547 */ /* 0x000ff0000b800000 */
[----:B------:R-:W0:Y:S01]  /*05d0*/  LDC.64 R6, c[0x0][0x388] ;  /* 0x0000e200ff067b82 */ /* 0x000e220000000a00 */
[----:B------:R-:W1:Y:S01]  /*05e0*/  LDCU.64 UR6, c[0x0][0x380] ;  /* 0x00007000ff0677ac */ /* 0x000e620008000a00 */
[----:B------:R-:W-:Y:S01]  /*05f0*/  MOV R4, UR4 ;  /* 0x0000000400047c02 */ /* 0x000fe20008000f00 */
[C---:B------:R-:W-:Y:S01]  /*0600*/  VIADD R3, R2.reuse, UR4 ;  /* 0x0000000402037c36 */ /* 0x040fe20008000000 */
[----:B------:R-:W-:Y:S02]  /*0610*/  MOV R11, UR18 ;  /* 0x00000012000b7c02 */ /* 0x000fe40008000f00 */
[----:B------:R-:W-:Y:S01]  /*0620*/  IADD3 R14, P0, PT, R2, UR4, RZ ;  /* 0x00000004020e7c10 */ /* 0x000fe2000ff1e0ff */
[----:B------:R-:W-:Y:S01]  /*0630*/  IMAD R5, R4, UR18, R13 ;  /* 0x0000001204057c24 */ /* 0x000fe2000f8e020d */
[----:B------:R-:W2:Y:S01]  /*0640*/  LDC.64 R8, c[0x0][0x380] ;  /* 0x0000e000ff087b82 */ /* 0x000ea20000000a00 */
[----:B------:R-:W-:Y:S02]  /*0650*/  MOV R15, UR18 ;  /* 0x00000012000f7c02 */ /* 0x000fe40008000f00 */
[----:B------:R-:W-:Y:S01]  /*0660*/  MOV R17, UR18 ;  /* 0x0000001200117c02 */ /* 0x000fe20008000f00 */
[----:B0-----:R-:W-:-:S04]  /*0670*/  IMAD.WIDE R6, R5, 0x4, R6 ;  /* 0x0000000405067825 */ /* 0x001fc800078e0206 */
[----:B------:R-:W-:Y:S02]  /*0680*/  IMAD.WIDE.U32 R10, R11, 0x4, R6 ;  /* 0x000000040b0a7825 */ /* 0x000fe400078e0006 */
[----:B------:R-:W3:Y:S02]  /*0690*/  LDG.E R6, desc[UR16][R6.64] ;  /* 0x0000001006067981 */ /* 0x000ee4000c1e1900 */
[----:B--2---:R-:W-:Y:S01]  /*06a0*/  IMAD.WIDE.U32 R8, R3, 0x4, R8 ;  /* 0x0000000403087825 */ /* 0x004fe200078e0008 */
[----:B------:R-:W-:Y:S02]  /*06b0*/  IADD3.X R3, PT, PT, RZ, RZ, RZ, P0, !PT ;  /* 0x000000ffff037210 */ /* 0x000fe400007fe4ff */
[----:B-1----:R-:W-:-:S03]  /*06c0*/  LEA R4, P0, R14, UR6, 0x2 ;  /* 0x000000060e047c11 */ /* 0x002fc6000f8010ff */
[----:B------:R-:W3:Y:S01]  /*06d0*/  LDG.E R9, desc[UR16][R8.64] ;  /* 0x0000001008097981 */ /* 0x000ee2000c1e1900 */
[----:B------:R-:W-:Y:S01]  /*06e0*/  LEA.HI.X R5, R14, UR7, R3, 0x2, P0 ;  /* 0x000000070e057c11 */ /* 0x000fe200080f1403 */
[----:B------:R-:W-:Y:S02]  /*06f0*/  IMAD.WIDE.U32 R14, R15, 0x4, R10 ;  /* 0x000000040f0e7825 */ /* 0x000fe400078e000a */
[----:B------:R-:W2:Y:S04]  /*0700*/  LDG.E R3, desc[UR16][R10.64] ;  /* 0x000000100a037981 */ /* 0x000ea8000c1e1900 */
[----:B------:R-:W2:Y:S01]  /*0710*/  LDG.E R18, desc[UR16][R4.64+0x4] ;  /* 0x0000041004127981 */ /* 0x000ea2000c1e1900 */
[----:B------:R-:W-:-:S03]  /*0720*/  IMAD.WIDE.U32 R16, R17, 0x4, R14 ;  /* 0x0000000411107825 */ /* 0x000fc600078e000e */
[----:B------:R-:W4:Y:S04]  /*0730*/  LDG.E R19, desc[UR16][R14.64] ;  /* 0x000000100e137981 */ /* 0x000f28000c1e1900 */
[----:B------:R-:W4:Y:S04]  /*0740*/  LDG.E R20, desc[UR16][R4.64+0x8] ;  /* 0x0000081004147981 */ /* 0x000f28000c1e1900 */
[----:B------:R-:W5:Y:S04]  /*0750*/  LDG.E R22, desc[UR16][R4.64+0xc] ;  /* 0x00000c1004167981 */ /* 0x000f68000c1e1900 */
[----:B------:R-:W5:Y:S01]  /*0760*/  LDG.E R16, desc[UR16][R16.64] ;  /* 0x0000001010107981 */ /* 0x000f62000c1e1900 */
[----:B------:R-:W-:Y:S01]  /*0770*/  UIADD3 UR4, UPT, UPT, UR4, 0x4, URZ ;  /* 0x0000000404047890 */ /* 0x000fe2000fffe0ff */
[----:B---3--:R-:W-:-:S04]  /*0780*/  IMAD R9, R9, R6, R12 ;  /* 0x0000000609097224 */ /* 0x008fc800078e020c */
[----:B--2---:R-:W-:-:S04]  /*0790*/  IMAD R3, R18, R3, R9 ;  /* 0x0000000312037224 */ /* 0x004fc800078e0209 */
[----:B----4-:R-:W-:-:S04]  /*07a0*/  IMAD R3, R20, R19, R3 ;  /* 0x0000001314037224 */ /* 0x010fc800078e0203 */
[----:B-----5:R-:W-:-:S07]  /*07b0*/  IMAD R12, R22, R16, R3 ;  /* 0x00000010160c7224 */ /* 0x020fce00078e0203 */
.L_x_3:
[----:B------:R-:W-:Y:S05]  /*07c0*/  BRA.U !UP1, `(.L_x_0) ;  /* 0x0000000109a87547 */ /* 0x000fea000b800000 */
[----:B------:R-:W-:Y:S01]  /*07d0*/  UISETP.NE.AND UP0, UPT, UR5, 0x1, UPT ;  /* 0x000000010500788c */ /* 0x000fe2000bf05270 */
[----:B------:R-:W-:Y:S01]  /*07e0*/  MOV R4, UR4 ;  /* 0x0000000400047c02 */ /* 0x000fe20008000f00 */
[----:B------:R-:W-:Y:S02]  /*07f0*/  ULOP3.LUT UR5, UR18, 0x1, URZ, 0xc0, !UPT ;  /* 0x0000000112057892 */ /* 0x000fe4000f8ec0ff */
[----:B------:R-:W-:Y:S02]  /*0800*/  MOV R17, UR18 ;  /* 0x0000001200117c02 */ /* 0x000fe40008000f00 */
[----:B------:R-:W-:Y:S01]  /*0810*/  UISETP.NE.U32.AND UP1, UPT, UR5, 0x1, UPT ;  /* 0x000000010500788c */ /* 0x000fe2000bf25070 */
[----:B------:R-:W-:-:S04]  /*0820*/  PLOP3.LUT P1, PT, PT, PT, UP0, 0x80, 0x8 ;  /* 0x000000000008781c */ /* 0x000fc80003f2f008 */
[----:B------:R-:W0:Y:S01]  /*0830*/  @UP0 LDCU.128 UR8, c[0x0][0x380] ;  /* 0x00007000ff0807ac */ /* 0x000e220008000c00 */
[----:B------:R-:W-:Y:S01]  /*0840*/  PLOP3.LUT P0, PT, PT, PT, UP1, 0x80, 0x8 ;  /* 0x000000000008781c */ /* 0x000fe20003f0f018 */
[----:B------:R-:W1:Y:S04]  /*0850*/  @UP0 LDCU.64 UR6, c[0x0][0x380] ;  /* 0x00007000ff0607ac */ /* 0x000e680008000a00 */
[----:B------:R-:W2:Y:S03]  /*0860*/  @!UP1 LDCU.128 UR12, c[0x0][0x380] ;  /* 0x00007000ff0c97ac */ /* 0x000ea60008000c00 */
[C---:B------:R-:W-:Y:S02]  /*0870*/  @P1 IADD3 R3, PT, PT, R2.reuse, UR4, RZ ;  /* 0x0000000402031c10 */ /* 0x040fe4000fffe0ff */
[----:B------:R-:W-:Y:S01]  /*0880*/  @P1 IADD3 R5, P2, PT, R2, UR4, RZ ;  /* 0x0000000402051c10 */ /* 0x000fe2000ff5e0ff */
[----:B------:R-:W-:-:S03]  /*0890*/  @UP0 UIADD3 UR4, UPT, UPT, UR4, 0x2, URZ ;  /* 0x0000000204040890 */ /* 0x000fc6000fffe0ff */
[----:B------:R-:W-:Y:S02]  /*08a0*/  @P1 IADD3.X R8, PT, PT, RZ, RZ, RZ, P2, !PT ;  /* 0x000000ffff081210 */ /* 0x000fe400017fe4ff */
[----:B0-----:R-:W-:Y:S01]  /*08b0*/  MOV R14, UR8 ;  /* 0x00000008000e7c02 */ /* 0x001fe20008000f00 */
[----:B------:R-:W-:Y:S01]  /*08c0*/  IMAD.U32 R6, RZ, RZ, UR10 ;  /* 0x0000000aff067e24 */ /* 0x000fe2000f8e00ff */
[----:B------:R-:W-:Y:S02]  /*08d0*/  MOV R15, UR9 ;  /* 0x00000009000f7c02 */ /* 0x000fe40008000f00 */
[----:B------:R-:W-:Y:S01]  /*08e0*/  MOV R7, UR11 ;  /* 0x0000000b00077c02 */ /* 0x000fe20008000f00 */
[----:B------:R-:W-:-:S04]  /*08f0*/  @P1 IMAD.WIDE.U32 R14, R3, 0x4, R14 ;  /* 0x00000004030e1825 */ /* 0x000fc800078e000e */
[----:B------:R-:W-:Y:S01]  /*0900*/  @P1 IMAD R3, R4, UR18, R13 ;  /* 0x0000001204031c24 */ /* 0x000fe2000f8e020d */
[----:B-1----:R-:W-:Y:S02]  /*0910*/  @P1 LEA R4, P2, R5, UR6, 0x2 ;  /* 0x0000000605041c11 */ /* 0x002fe4000f8410ff */
[----:B------:R-:W-:Y:S01]  /*0920*/  MOV R18, UR4 ;  /* 0x0000000400127c02 */ /* 0x000fe20008000f00 */
[----:B------:R-:W-:Y:S01]  /*0930*/  @P1 IMAD.WIDE R6, R3, 0x4, R6 ;  /* 0x0000000403061825 */ /* 0x000fe200078e0206 */
[----:B------:R-:W-:Y:S01]  /*0940*/  @P1 LEA.HI.X R5, R5, UR7, R8, 0x2, P2 ;  /* 0x0000000705051c11 */ /* 0x000fe200090f1408 */
[----:B------:R-:W3:Y:S01]  /*0950*/  @P1 LDG.E R3, desc[UR16][R14.64] ;  /* 0x000000100e031981 */ /* 0x000ee2000c1e1900 */
[----:B--2---:R-:W-:Y:S01]  /*0960*/  MOV R8, UR12 ;  /* 0x0000000c00087c02 */ /* 0x004fe20008000f00 */
[----:B------:R-:W-:Y:S01]  /*0970*/  @!P0 IMAD R21, R18, UR18, R13 ;  /* 0x0000001212158c24 */ /* 0x000fe2000f8e020d */
[----:B------:R-:W-:Y:S01]  /*0980*/  MOV R9, UR13 ;  /* 0x0000000d00097c02 */ /* 0x000fe20008000f00 */
[----:B------:R-:W-:Y:S01]  /*0990*/  @P1 IMAD.WIDE.U32 R16, R17, 0x4, R6 ;  /* 0x0000000411101825 */ /* 0x000fe200078e0006 */
[----:B------:R-:W-:Y:S01]  /*09a0*/  @!P0 IADD3 R19, PT, PT, R2, UR4, RZ ;  /* 0x0000000402138c10 */ /* 0x000fe2000fffe0ff */
[----:B------:R-:W3:Y:S01]  /*09b0*/  @P1 LDG.E R6, desc[UR16][R6.64] ;  /* 0x0000001006061981 */ /* 0x000ee2000c1e1900 */
[----:B------:R-:W-:-:S02]  /*09c0*/  MOV R10, UR14 ;  /* 0x0000000e000a7c02 */ /* 0x000fc40008000f00 */
[----:B------:R-:W-:Y:S01]  /*09d0*/  MOV R11, UR15 ;  /* 0x0000000f000b7c02 */ /* 0x000fe20008000f00 */
[----:B------:R-:W-:Y:S01]  /*09e0*/  @!P0 IMAD.WIDE.U32 R8, R19, 0x4, R8 ;  /* 0x0000000413088825 */ /* 0x000fe200078e0008 */
[----:B------:R-:W2:Y:S03]  /*09f0*/  @P1 LDG.E R16, desc[UR16][R16.64] ;  /* 0x0000001010101981 */ /* 0x000ea6000c1e1900 */
[----:B------:R-:W-:Y:S01]  /*0a00*/  @!P0 IMAD.WIDE R10, R21, 0x4, R10 ;  /* 0x00000004150a8825 */ /* 0x000fe200078e020a */
[----:B------:R-:W2:Y:S04]  /*0a10*/  @P1 LDG.E R4, desc[UR16][R4.64+0x4] ;  /* 0x0000041004041981 */ /* 0x000ea8000c1e1900 */
[----:B------:R-:W4:Y:S04]  /*0a20*/  @!P0 LDG.E R9, desc[UR16][R8.64] ;  /* 0x0000001008098981 */ /* 0x000f28000c1e1900 */
[----:B------:R-:W4:Y:S01]  /*0a30*/  @!P0 LDG.E R10, desc[UR16][R10.64] ;  /* 0x000000100a0a8981 */ /* 0x000f22000c1e1900 */
[----:B---3--:R-:W-:-:S04]  /*0a40*/  @P1 IMAD R3, R3, R6, R12 ;  /* 0x0000000603031224 */ /* 0x008fc800078e020c */
[----:B--2---:R-:W-:-:S04]  /*0a50*/  @P1 IMAD R12, R4, R16, R3 ;  /* 0x00000010040c1224 */ /* 0x004fc800078e0203 */
[----:B----4-:R-:W-:-:S07]  /*0a60*/  @!P0 IMAD R12, R9, R10, R12 ;  /* 0x0000000a090c8224 */ /* 0x010fce00078e020c */
.L_x_0:
[----:B------:R-:W0:Y:S01]  /*0a70*/  LDC.64 R2, c[0x0][0x390] ;  /* 0x0000e400ff027b82 */ /* 0x000e220000000a00 */
[----:B------:R-:W-:-:S04]  /*0a80*/  IMAD R13, R0, UR18, R13 ;  /* 0x00000012000d7c24 */ /* 0x000fc8000f8e020d */
[----:B0-----:R-:W-:-:S05]  /*0a90*/  IMAD.WIDE R2, R13, 0x4, R2 ;  /* 0x000000040d027825 */ /* 0x001fca00078e0202 */
[----:B------:R-:W-:Y:S01]  /*0aa0*/  STG.E desc[UR16][R2.64], R12 ;  /* 0x0000000c02007986 */ /* 0x000fe2000c101910 */
[----:B------:R-:W-:Y:S05]  /*0ab0*/  EXIT ;  /* 0x000000000000794d */ /* 0x000fea0003800000 */
.L_x_4:
[----:B------:R-:W-:-:S00]  /*0ac0*/  BRA `(.L_x_4) ;  /* 0xfffffffc00fc7947 */ /* 0x000fc0000383ffff */
[----:B------:R-:W-:-:S00]  /*0ad0*/  NOP ;  /* 0x0000000000007918 */ /* 0x000fc00000000000 */
        /* <DEDUP_REMOVED lines=10> */
.L_x_5:


//--------------------- .nv.shared.reserved.0     --------------------------
	.section	.nv.shared.reserved.0,"aw",@nobits
	.weak		__nv_reservedSMEM_offset_0_alias
	.size		__nv_reservedSMEM_offset_0_alias, 0, 64
	.other		__nv_reservedSMEM_offset_0_alias,@"STO_CUDA_RESERVED_SHARED STV_DEFAULT"
__nv_reservedSMEM_offset_0_alias:
	.zero		0
	.zero		64


//--------------------- .nv.constant0._Z9MatrixMulPiS_S_i --------------------------
	.section	.nv.constant0._Z9MatrixMulPiS_S_i,"a",@progbits
	.sectionflags	@""
	.align	4
.nv.constant0._Z9MatrixMulPiS_S_i:
	.zero		924


//--------------------- SYMBOLS --------------------------

	.type		.nv.reservedSmem.offset0,@object
	.size		.nv.reservedSmem.offset0,0x4
